	.headerflags	@"EF_CUDA_TEXMODE_UNIFIED EF_CUDA_64BIT_ADDRESS EF_CUDA_ACCELERATORS EF_CUDA_SM90 EF_CUDA_VIRTUAL_SM(EF_CUDA_SM90)"
	.elftype	@"ET_EXEC"


//--------------------- .nv.info                  --------------------------
	.section	.nv.info,"",@"SHT_CUDA_INFO"
	.align	4


	//----- nvinfo : EIATTR_REGCOUNT
	.align		4
        /*0000*/ 	.byte	0x04, 0x2f
        /*0002*/ 	.short	(.L_3 - .L_2)
	.align		4
.L_2:
        /*0004*/ 	.word	index@(triton_poi_fused__native_batch_norm_legit_no_training_hardtanh_5)
        /*0008*/ 	.word	0x00000026


	//----- nvinfo : EIATTR_MIN_STACK_SIZE
	.align		4
.L_3:
        /*000c*/ 	.byte	0x04, 0x12
        /*000e*/ 	.short	(.L_5 - .L_4)
	.align		4
.L_4:
        /*0010*/ 	.word	index@(triton_poi_fused__native_batch_norm_legit_no_training_hardtanh_5)
        /*0014*/ 	.word	0x00000000


	//----- nvinfo : EIATTR_FRAME_SIZE
	.align		4
.L_5:
        /*0018*/ 	.byte	0x04, 0x11
        /*001a*/ 	.short	(.L_7 - .L_6)
	.align		4
.L_6:
        /*001c*/ 	.word	index@(triton_poi_fused__native_batch_norm_legit_no_training_hardtanh_5)
        /*0020*/ 	.word	0x00000000


	//----- nvinfo : EIATTR_MIN_STACK_SIZE
	.align		4
.L_7:
        /*0024*/ 	.byte	0x04, 0x12
        /*0026*/ 	.short	(.L_9 - .L_8)
	.align		4
.L_8:
        /*0028*/ 	.word	index@(triton_poi_fused__native_batch_norm_legit_no_training_hardtanh_5)
        /*002c*/ 	.word	0x00000000
.L_9:


//--------------------- .nv.info.triton_poi_fused__native_batch_norm_legit_no_training_hardtanh_5 --------------------------
	.section	.nv.info.triton_poi_fused__native_batch_norm_legit_no_training_hardtanh_5,"",@"SHT_CUDA_INFO"
	.sectionflags	@""
	.align	4


	//----- nvinfo : EIATTR_CUDA_API_VERSION
	.align		4
        /*0000*/ 	.byte	0x04, 0x37
        /*0002*/ 	.short	(.L_11 - .L_10)
.L_10:
        /*0004*/ 	.word	0x0000007c


	//----- nvinfo : EIATTR_KPARAM_INFO
	.align		4
.L_11:
        /*0008*/ 	.byte	0x04, 0x17
        /*000a*/ 	.short	(.L_13 - .L_12)
.L_12:
        /*000c*/ 	.word	0x00000000
        /*0010*/ 	.short	0x0006
        /*0012*/ 	.short	0x0030
        /*0014*/ 	.byte	0x00, 0xf0, 0x11, 0x00


	//----- nvinfo : EIATTR_KPARAM_INFO
	.align		4
.L_13:
        /*0018*/ 	.byte	0x04, 0x17
        /*001a*/ 	.short	(.L_15 - .L_14)
.L_14:
        /*001c*/ 	.word	0x00000000
        /*0020*/ 	.short	0x0005
        /*0022*/ 	.short	0x0028
        /*0024*/ 	.byte	0x00, 0xf4, 0x21, 0x00


	//----- nvinfo : EIATTR_KPARAM_INFO
	.align		4
.L_15:
        /*0028*/ 	.byte	0x04, 0x17
        /*002a*/ 	.short	(.L_17 - .L_16)
.L_16:
        /*002c*/ 	.word	0x00000000
        /*0030*/ 	.short	0x0004
        /*0032*/ 	.short	0x0020
        /*0034*/ 	.byte	0x00, 0xf4, 0x21, 0x00


	//----- nvinfo : EIATTR_KPARAM_INFO
	.align		4
.L_17:
        /*0038*/ 	.byte	0x04, 0x17
        /*003a*/ 	.short	(.L_19 - .L_18)
.L_18:
        /*003c*/ 	.word	0x00000000
        /*0040*/ 	.short	0x0003
        /*0042*/ 	.short	0x0018
        /*0044*/ 	.byte	0x00, 0xf4, 0x21, 0x00


	//----- nvinfo : EIATTR_KPARAM_INFO
	.align		4
.L_19:
        /*0048*/ 	.byte	0x04, 0x17
        /*004a*/ 	.short	(.L_21 - .L_20)
.L_20:
        /*004c*/ 	.word	0x00000000
        /*0050*/ 	.short	0x0002
        /*0052*/ 	.short	0x0010
        /*0054*/ 	.byte	0x00, 0xf4, 0x21, 0x00


	//----- nvinfo : EIATTR_KPARAM_INFO
	.align		4
.L_21:
        /*0058*/ 	.byte	0x04, 0x17
        /*005a*/ 	.short	(.L_23 - .L_22)
.L_22:
        /*005c*/ 	.word	0x00000000
        /*0060*/ 	.short	0x0001
        /*0062*/ 	.short	0x0008
        /*0064*/ 	.byte	0x00, 0xf4, 0x21, 0x00


	//----- nvinfo : EIATTR_KPARAM_INFO
	.align		4
.L_23:
        /*0068*/ 	.byte	0x04, 0x17
        /*006a*/ 	.short	(.L_25 - .L_24)
.L_24:
        /*006c*/ 	.word	0x00000000
        /*0070*/ 	.short	0x0000
        /*0072*/ 	.short	0x0000
        /*0074*/ 	.byte	0x00, 0xf4, 0x21, 0x00


	//----- nvinfo : EIATTR_SPARSE_MMA_MASK
	.align		4
.L_25:
        /*0078*/ 	.byte	0x03, 0x50
        /*007a*/ 	.short	0x0000


	//----- nvinfo : EIATTR_MAXREG_COUNT
	.align		4
        /*007c*/ 	.byte	0x03, 0x1b
        /*007e*/ 	.short	0x00ff


	//----- nvinfo : EIATTR_EXIT_INSTR_OFFSETS
	.align		4
        /*0080*/ 	.byte	0x04, 0x1c
        /*0082*/ 	.short	(.L_27 - .L_26)


	//   ....[0]....
.L_26:
        /*0084*/ 	.word	0x00000bd0


	//----- nvinfo : EIATTR_REQNTID
	.align		4
.L_27:
        /*0088*/ 	.byte	0x04, 0x10
        /*008a*/ 	.short	(.L_29 - .L_28)
.L_28:
        /*008c*/ 	.word	0x00000080
        /*0090*/ 	.word	0x00000001
        /*0094*/ 	.word	0x00000001


	//----- nvinfo : EIATTR_CBANK_PARAM_SIZE
	.align		4
.L_29:
        /*0098*/ 	.byte	0x03, 0x19
        /*009a*/ 	.short	0x0034


	//----- nvinfo : EIATTR_PARAM_CBANK
	.align		4
        /*009c*/ 	.byte	0x04, 0x0a
        /*009e*/ 	.short	(.L_31 - .L_30)
	.align		4
.L_30:
        /*00a0*/ 	.word	index@(.nv.constant0.triton_poi_fused__native_batch_norm_legit_no_training_hardtanh_5)
        /*00a4*/ 	.short	0x0210
        /*00a6*/ 	.short	0x0034


	//----- nvinfo : EIATTR_SW_WAR
	.align		4
.L_31:
        /*00a8*/ 	.byte	0x04, 0x36
        /*00aa*/ 	.short	(.L_33 - .L_32)
.L_32:
        /*00ac*/ 	.word	0x00000008
.L_33:


//--------------------- .nv.callgraph             --------------------------
	.section	.nv.callgraph,"",@"SHT_CUDA_CALLGRAPH"
	.align	4
	.sectionentsize	8
	.align		4
        /*0000*/ 	.word	0x00000000
	.align		4
        /*0004*/ 	.word	0xffffffff
	.align		4
        /*0008*/ 	.word	0x00000000
	.align		4
        /*000c*/ 	.word	0xfffffffe
	.align		4
        /*0010*/ 	.word	0x00000000
	.align		4
        /*0014*/ 	.word	0xfffffffd
	.align		4
        /*0018*/ 	.word	0x00000000
	.align		4
        /*001c*/ 	.word	0xfffffffc


//--------------------- .nv.constant4             --------------------------
	.section	.nv.constant4,"a",@progbits
	.align	8
	.align		8
.nv.constant4:
        /*0000*/ 	.dword	_$_str
	.align		8
        /*0008*/ 	.dword	_$_str_$_2


//--------------------- .text.triton_poi_fused__native_batch_norm_legit_no_training_hardtanh_5 --------------------------
	.section	.text.triton_poi_fused__native_batch_norm_legit_no_training_hardtanh_5,"ax",@progbits
	.align	128
        .global         triton_poi_fused__native_batch_norm_legit_no_training_hardtanh_5
        .type           triton_poi_fused__native_batch_norm_legit_no_training_hardtanh_5,@function
        .size           triton_poi_fused__native_batch_norm_legit_no_training_hardtanh_5,(.L_x_1 - triton_poi_fused__native_batch_norm_legit_no_training_hardtanh_5)
        .other          triton_poi_fused__native_batch_norm_legit_no_training_hardtanh_5,@"STO_CUDA_ENTRY STV_DEFAULT"
triton_poi_fused__native_batch_norm_legit_no_training_hardtanh_5:
.text.triton_poi_fused__native_batch_norm_legit_no_training_hardtanh_5:
[----:B------:R-:W-:Y:S01]  /*0000*/  LDC R1, c[0x0][0x28] ;  /* 0x00000a00ff017b82 */ /* 0x000fe20000000800 */
[----:B------:R-:W1:Y:S07]  /*0010*/  S2R R0, SR_TID.X ;  /* 0x0000000000007919 */ /* 0x000e6e0000002100 */
[----:B------:R-:W2:Y:S01]  /*0020*/  LDC.64 R16, c[0x0][0x220] ;  /* 0x00008800ff107b82 */ /* 0x000ea20000000a00 */
[----:B------:R-:W-:Y:S01]  /*0030*/  ULDC.64 UR4, c[0x0][0x208] ;  /* 0x0000820000047ab9 */ /* 0x000fe20000000a00 */
[----:B------:R-:W3:Y:S06]  /*0040*/  S2R R3, SR_CTAID.X ;  /* 0x0000000000037919 */ /* 0x000eec0000002500 */
[----:B------:R-:W4:Y:S08]  /*0050*/  LDC.64 R20, c[0x0][0x218] ;  /* 0x00008600ff147b82 */ /* 0x000f300000000a00 */
[----:B------:R-:W5:Y:S08]  /*0060*/  LDC.64 R22, c[0x0][0x210] ;  /* 0x00008400ff167b82 */ /* 0x000f700000000a00 */
[----:B------:R-:W5:Y:S01]  /*0070*/  LDC.64 R32, c[0x0][0x230] ;  /* 0x00008c00ff207b82 */ /* 0x000f620000000a00 */
[----:B-1----:R-:W-:-:S04]  /*0080*/  SHF.L.U32 R0, R0, 0x2, RZ ;  /* 0x0000000200007819 */ /* 0x002fc800000006ff */
[----:B------:R-:W-:-:S04]  /*0090*/  LOP3.LUT R0, R0, 0x1fc, RZ, 0xc0, !PT ;  /* 0x000001fc00007812 */ /* 0x000fc800078ec0ff */
[----:B---3--:R-:W-:-:S05]  /*00a0*/  LEA R2, R3, R0, 0xa ;  /* 0x0000000003027211 */ /* 0x008fca00078e50ff */
[----:B------:R-:W-:-:S05]  /*00b0*/  IMAD.HI R0, R2, 0x2aaaaaab, RZ ;  /* 0x2aaaaaab02007827 */ /* 0x000fca00078e02ff */
[----:B------:R-:W-:-:S04]  /*00c0*/  SHF.R.U32.HI R3, RZ, 0x1f, R0 ;  /* 0x0000001fff037819 */ /* 0x000fc80000011600 */
[----:B------:R-:W-:-:S05]  /*00d0*/  LEA.HI R3, R0, R3, RZ, 0x1c ;  /* 0x0000000300037211 */ /* 0x000fca00078fe0ff */
[----:B------:R-:W-:-:S04]  /*00e0*/  IMAD R19, R3, -0x60, R2 ;  /* 0xffffffa003137824 */ /* 0x000fc800078e0202 */
[----:B--2---:R-:W-:-:S06]  /*00f0*/  IMAD.WIDE R12, R19, 0x4, R16 ;  /* 0x00000004130c7825 */ /* 0x004fcc00078e0210 */
[----:B------:R-:W2:Y:S01]  /*0100*/  LDG.E.EL.128 R12, desc[UR4][R12.64] ;  /* 0x000000040c0c7981 */ /* 0x000ea2000c2e1d00 */
[----:B------:R-:W-:Y:S01]  /*0110*/  IADD3 R3, R2, 0x200, RZ ;  /* 0x0000020002037810 */ /* 0x000fe20007ffe0ff */
[----:B----4-:R-:W-:-:S04]  /*0120*/  IMAD.WIDE R8, R19, 0x4, R20 ;  /* 0x0000000413087825 */ /* 0x010fc800078e0214 */
[----:B------:R-:W-:Y:S02]  /*0130*/  IMAD.HI R0, R3, 0x2aaaaaab, RZ ;  /* 0x2aaaaaab03007827 */ /* 0x000fe400078e02ff */
[----:B------:R-:W3:Y:S02]  /*0140*/  LDG.E.EL.128 R8, desc[UR4][R8.64] ;  /* 0x0000000408087981 */ /* 0x000ee4000c2e1d00 */
[----:B-----5:R-:W-:Y:S01]  /*0150*/  IMAD.WIDE R22, R2, 0x4, R22 ;  /* 0x0000000402167825 */ /* 0x020fe200078e0216 */
[----:B------:R-:W-:-:S04]  /*0160*/  SHF.R.U32.HI R25, RZ, 0x1f, R0 ;  /* 0x0000001fff197819 */ /* 0x000fc80000011600 */
[----:B------:R-:W3:Y:S01]  /*0170*/  LDG.E.128 R4, desc[UR4][R22.64] ;  /* 0x0000000416047981 */ /* 0x000ee2000c1e1d00 */
[----:B------:R-:W-:-:S03]  /*0180*/  LEA.HI R0, R0, R25, RZ, 0x1c ;  /* 0x0000001900007211 */ /* 0x000fc600078fe0ff */
[----:B------:R1:W4:Y:S02]  /*0190*/  LDG.E.128 R28, desc[UR4][R22.64+0x800] ;  /* 0x00080004161c7981 */ /* 0x000324000c1e1d00 */
[----:B------:R-:W-:-:S04]  /*01a0*/  IMAD R3, R0, -0x60, R3 ;  /* 0xffffffa000037824 */ /* 0x000fc800078e0203 */
[----:B------:R-:W-:Y:S01]  /*01b0*/  IMAD.WIDE R24, R3, 0x4, R20 ;  /* 0x0000000403187825 */ /* 0x000fe200078e0214 */
[----:B-1----:R-:W1:Y:S05]  /*01c0*/  LDC.64 R22, c[0x0][0x228] ;  /* 0x00008a00ff167b82 */ /* 0x002e6a0000000a00 */
[----:B------:R-:W4:Y:S01]  /*01d0*/  LDG.E.EL.128 R24, desc[UR4][R24.64] ;  /* 0x0000000418187981 */ /* 0x000f22000c2e1d00 */
[----:B------:R-:W-:Y:S01]  /*01e0*/  HFMA2.MMA R0, -RZ, RZ, 1.625, 0 ;  /* 0x3e800000ff007435 */ /* 0x000fe200000001ff */
[----:B-1----:R-:W-:-:S04]  /*01f0*/  IMAD.WIDE R34, R19, 0x4, R22 ;  /* 0x0000000413227825 */ /* 0x002fc800078e0216 */
[----:B--2---:R-:W-:Y:S01]  /*0200*/  FADD R18, R12, 9.9999997473787516356e-06 ;  /* 0x3727c5ac0c127421 */ /* 0x004fe20000000000 */
[----:B------:R-:W-:-:S05]  /*0210*/  FADD R20, R13, 9.9999997473787516356e-06 ;  /* 0x3727c5ac0d147421 */ /* 0x000fca0000000000 */
[----:B------:R-:W1:Y:S01]  /*0220*/  MUFU.SQRT R18, R18 ;  /* 0x0000001200127308 */ /* 0x000e620000002000 */
[----:B------:R-:W-:-:S07]  /*0230*/  FADD R14, R14, 9.9999997473787516356e-06 ;  /* 0x3727c5ac0e0e7421 */ /* 0x000fce0000000000 */
[----:B------:R-:W2:Y:S01]  /*0240*/  MUFU.SQRT R20, R20 ;  /* 0x0000001400147308 */ /* 0x000ea20000002000 */
[----:B------:R-:W-:-:S07]  /*0250*/  FADD R15, R15, 9.9999997473787516356e-06 ;  /* 0x3727c5ac0f0f7421 */ /* 0x000fce0000000000 */
[----:B------:R-:W5:Y:S01]  /*0260*/  MUFU.SQRT R12, R14 ;  /* 0x0000000e000c7308 */ /* 0x000f620000002000 */
[----:B-1----:R-:W-:-:S07]  /*0270*/  FSETP.GT.AND P6, PT, R18, 8.50705917302346158658e+37, PT ;  /* 0x7e8000001200780b */ /* 0x002fce0003fc4000 */
[----:B------:R-:W1:Y:S01]  /*0280*/  MUFU.SQRT R13, R15 ;  /* 0x0000000f000d7308 */ /* 0x000e620000002000 */
[----:B--2---:R-:W-:Y:S02]  /*0290*/  FSETP.GT.AND P5, PT, R20, 8.50705917302346158658e+37, PT ;  /* 0x7e8000001400780b */ /* 0x004fe40003fa4000 */
[----:B------:R-:W-:Y:S02]  /*02a0*/  FSETP.GEU.AND P4, PT, R18, 1.175494350822287508e-38, PT ;  /* 0x008000001200780b */ /* 0x000fe40003f8e000 */
[----:B------:R-:W-:Y:S02]  /*02b0*/  FSETP.GEU.AND P3, PT, R20, 1.175494350822287508e-38, PT ;  /* 0x008000001400780b */ /* 0x000fe40003f6e000 */
[----:B-----5:R-:W-:Y:S01]  /*02c0*/  FSETP.GT.AND P2, PT, R12, 8.50705917302346158658e+37, PT ;  /* 0x7e8000000c00780b */ /* 0x020fe20003f44000 */
[----:B------:R-:W-:Y:S01]  /*02d0*/  @P6 FMUL R18, R18, 0.25 ;  /* 0x3e80000012126820 */ /* 0x000fe20000400000 */
[----:B---3--:R-:W-:Y:S01]  /*02e0*/  FADD R4, R4, -R8 ;  /* 0x8000000804047221 */ /* 0x008fe20000000000 */
[----:B------:R-:W-:-:S02]  /*02f0*/  FSETP.GEU.AND P0, PT, R12, 1.175494350822287508e-38, PT ;  /* 0x008000000c00780b */ /* 0x000fc40003f0e000 */
[----:B------:R-:W-:Y:S02]  /*0300*/  FSEL R8, R0, 1, P6 ;  /* 0x3f80000000087808 */ /* 0x000fe40003000000 */
[----:B------:R-:W-:Y:S01]  /*0310*/  @P5 FMUL R20, R20, 0.25 ;  /* 0x3e80000014145820 */ /* 0x000fe20000400000 */
[C---:B-1----:R-:W-:Y:S01]  /*0320*/  FSETP.GT.AND P1, PT, R13.reuse, 8.50705917302346158658e+37, PT ;  /* 0x7e8000000d00780b */ /* 0x042fe20003f24000 */
[----:B------:R-:W-:Y:S01]  /*0330*/  @!P4 FMUL R18, R18, 16777216 ;  /* 0x4b8000001212c820 */ /* 0x000fe20000400000 */
[----:B------:R-:W-:Y:S01]  /*0340*/  FSETP.GEU.AND P6, PT, R13, 1.175494350822287508e-38, PT ;  /* 0x008000000d00780b */ /* 0x000fe20003fce000 */
[----:B------:R-:W-:Y:S01]  /*0350*/  @!P3 FMUL R20, R20, 16777216 ;  /* 0x4b8000001414b820 */ /* 0x000fe20000400000 */
[----:B------:R-:W-:Y:S02]  /*0360*/  FADD R5, R5, -R9 ;  /* 0x8000000905057221 */ /* 0x000fe40000000000 */
[----:B------:R-:W1:Y:S01]  /*0370*/  MUFU.RCP R9, R18 ;  /* 0x0000001200097308 */ /* 0x000e620000001000 */
[----:B------:R-:W-:Y:S01]  /*0380*/  @P2 FMUL R12, R12, 0.25 ;  /* 0x3e8000000c0c2820 */ /* 0x000fe20000400000 */
[----:B------:R-:W-:-:S06]  /*0390*/  FADD R7, R7, -R11 ;  /* 0x8000000b07077221 */ /* 0x000fcc0000000000 */
[----:B------:R-:W2:Y:S01]  /*03a0*/  MUFU.RCP R20, R20 ;  /* 0x0000001400147308 */ /* 0x000ea20000001000 */
[----:B------:R-:W-:Y:S01]  /*03b0*/  @P1 FMUL R13, R13, 0.25 ;  /* 0x3e8000000d0d1820 */ /* 0x000fe20000400000 */
[----:B------:R-:W-:Y:S01]  /*03c0*/  @!P0 FMUL R12, R12, 16777216 ;  /* 0x4b8000000c0c8820 */ /* 0x000fe20000400000 */
[----:B------:R-:W-:Y:S01]  /*03d0*/  FSEL R11, R0, 1, P5 ;  /* 0x3f800000000b7808 */ /* 0x000fe20002800000 */
[----:B----4-:R-:W-:Y:S01]  /*03e0*/  FADD R29, R29, -R25 ;  /* 0x800000191d1d7221 */ /* 0x010fe20000000000 */
[----:B------:R-:W-:Y:S01]  /*03f0*/  @!P6 FMUL R13, R13, 16777216 ;  /* 0x4b8000000d0de820 */ /* 0x000fe20000400000 */
[----:B------:R-:W-:Y:S01]  /*0400*/  FADD R24, R28, -R24 ;  /* 0x800000181c187221 */ /* 0x000fe20000000000 */
[----:B------:R-:W-:Y:S01]  /*0410*/  @!P4 FMUL R8, R8, 16777216 ;  /* 0x4b8000000808c820 */ /* 0x000fe20000400000 */
[----:B------:R-:W3:Y:S01]  /*0420*/  MUFU.RCP R25, R12 ;  /* 0x0000000c00197308 */ /* 0x000ee20000001000 */
[----:B------:R-:W-:Y:S02]  /*0430*/  @!P3 FMUL R11, R11, 16777216 ;  /* 0x4b8000000b0bb820 */ /* 0x000fe40000400000 */
[----:B-1----:R-:W-:Y:S01]  /*0440*/  FMUL R9, R9, R8 ;  /* 0x0000000809097220 */ /* 0x002fe20000400000 */
[----:B------:R-:W-:-:S04]  /*0450*/  FSEL R8, R0, 1, P2 ;  /* 0x3f80000000087808 */ /* 0x000fc80001000000 */
[----:B------:R-:W1:Y:S01]  /*0460*/  MUFU.RCP R28, R13 ;  /* 0x0000000d001c7308 */ /* 0x000e620000001000 */
[----:B--2---:R-:W-:Y:S01]  /*0470*/  FMUL R18, R20, R11 ;  /* 0x0000000b14127220 */ /* 0x004fe20000400000 */
[----:B------:R-:W-:Y:S01]  /*0480*/  FSEL R11, R0, 1, P1 ;  /* 0x3f800000000b7808 */ /* 0x000fe20000800000 */
[----:B------:R-:W-:Y:S01]  /*0490*/  @!P0 FMUL R8, R8, 16777216 ;  /* 0x4b80000008088820 */ /* 0x000fe20000400000 */
[----:B------:R-:W-:-:S03]  /*04a0*/  FMUL R21, R9, R4 ;  /* 0x0000000409157220 */ /* 0x000fc60000400000 */
[----:B------:R-:W-:Y:S01]  /*04b0*/  @!P6 FMUL R11, R11, 16777216 ;  /* 0x4b8000000b0be820 */ /* 0x000fe20000400000 */
[----:B---3--:R-:W-:Y:S01]  /*04c0*/  FMUL R25, R25, R8 ;  /* 0x0000000819197220 */ /* 0x008fe20000400000 */
[----:B------:R-:W-:Y:S01]  /*04d0*/  FADD R6, R6, -R10 ;  /* 0x8000000a06067221 */ /* 0x000fe20000000000 */
[----:B0-----:R-:W-:-:S04]  /*04e0*/  IMAD.WIDE R8, R19, 0x4, R32 ;  /* 0x0000000413087825 */ /* 0x001fc800078e0220 */
[----:B------:R-:W-:Y:S01]  /*04f0*/  FMUL R18, R18, R5 ;  /* 0x0000000512127220 */ /* 0x000fe20000400000 */
[----:B-1----:R-:W-:Y:S01]  /*0500*/  FMUL R28, R28, R11 ;  /* 0x0000000b1c1c7220 */ /* 0x002fe20000400000 */
[----:B------:R-:W-:Y:S01]  /*0510*/  FMUL R25, R25, R6 ;  /* 0x0000000619197220 */ /* 0x000fe20000400000 */
[----:B------:R-:W2:Y:S02]  /*0520*/  LDG.E.EL.128 R8, desc[UR4][R8.64] ;  /* 0x0000000408087981 */ /* 0x000ea4000c2e1d00 */
[----:B------:R-:W-:Y:S02]  /*0530*/  FMUL R28, R28, R7 ;  /* 0x000000071c1c7220 */ /* 0x000fe40000400000 */
[----:B------:R-:W2:Y:S01]  /*0540*/  LDG.E.EL.128 R4, desc[UR4][R34.64] ;  /* 0x0000000422047981 */ /* 0x000ea2000c2e1d00 */
[----:B------:R-:W-:-:S06]  /*0550*/  IMAD.WIDE R12, R3, 0x4, R16 ;  /* 0x00000004030c7825 */ /* 0x000fcc00078e0210 */
[----:B------:R-:W3:Y:S01]  /*0560*/  LDG.E.EL.128 R12, desc[UR4][R12.64] ;  /* 0x000000040c0c7981 */ /* 0x000ee2000c2e1d00 */
[----:B------:R-:W-:-:S04]  /*0570*/  IMAD.WIDE R16, R3, 0x4, R22 ;  /* 0x0000000403107825 */ /* 0x000fc800078e0216 */
[----:B------:R-:W-:-:S04]  /*0580*/  IMAD.WIDE R22, R3, 0x4, R32 ;  /* 0x0000000403167825 */ /* 0x000fc800078e0220 */
[----:B--2---:R-:W-:Y:S01]  /*0590*/  FFMA R4, R4, R21, R8 ;  /* 0x0000001504047223 */ /* 0x004fe20000000008 */
[----:B------:R-:W-:Y:S01]  /*05a0*/  FFMA R5, R5, R18, R9 ;  /* 0x0000001205057223 */ /* 0x000fe20000000009 */
[----:B------:R-:W2:Y:S04]  /*05b0*/  LDG.E.EL.128 R20, desc[UR4][R22.64] ;  /* 0x0000000416147981 */ /* 0x000ea8000c2e1d00 */
[----:B------:R-:W2:Y:S01]  /*05c0*/  LDG.E.EL.128 R16, desc[UR4][R16.64] ;  /* 0x0000000410107981 */ /* 0x000ea2000c2e1d00 */
[----:B---3--:R-:W-:Y:S01]  /*05d0*/  FADD R3, R12, 9.9999997473787516356e-06 ;  /* 0x3727c5ac0c037421 */ /* 0x008fe20000000000 */
[----:B------:R-:W-:Y:S01]  /*05e0*/  FADD R14, R14, 9.9999997473787516356e-06 ;  /* 0x3727c5ac0e0e7421 */ /* 0x000fe20000000000 */
[----:B------:R-:W-:-:S04]  /*05f0*/  FADD R8, R13, 9.9999997473787516356e-06 ;  /* 0x3727c5ac0d087421 */ /* 0x000fc80000000000 */
[----:B------:R-:W0:Y:S01]  /*0600*/  MUFU.SQRT R3, R3 ;  /* 0x0000000300037308 */ /* 0x000e220000002000 */
[----:B------:R-:W-:Y:S01]  /*0610*/  FADD R15, R15, 9.9999997473787516356e-06 ;  /* 0x3727c5ac0f0f7421 */ /* 0x000fe20000000000 */
[----:B------:R-:W-:-:S06]  /*0620*/  FFMA R6, R6, R25, R10 ;  /* 0x0000001906067223 */ /* 0x000fcc000000000a */
[----:B------:R-:W1:Y:S08]  /*0630*/  MUFU.SQRT R9, R14 ;  /* 0x0000000e00097308 */ /* 0x000e700000002000 */
[----:B------:R-:W3:Y:S01]  /*0640*/  MUFU.SQRT R8, R8 ;  /* 0x0000000800087308 */ /* 0x000ee20000002000 */
[----:B0-----:R-:W-:-:S07]  /*0650*/  FSETP.GT.AND P6, PT, R3, 8.50705917302346158658e+37, PT ;  /* 0x7e8000000300780b */ /* 0x001fce0003fc4000 */
[----:B------:R-:W0:Y:S01]  /*0660*/  MUFU.SQRT R10, R15 ;  /* 0x0000000f000a7308 */ /* 0x000e220000002000 */
[C---:B-1----:R-:W-:Y:S02]  /*0670*/  FSETP.GT.AND P3, PT, R9.reuse, 8.50705917302346158658e+37, PT ;  /* 0x7e8000000900780b */ /* 0x042fe40003f64000 */
[----:B------:R-:W-:Y:S02]  /*0680*/  FSETP.GEU.AND P0, PT, R9, 1.175494350822287508e-38, PT ;  /* 0x008000000900780b */ /* 0x000fe40003f0e000 */
[C---:B---3--:R-:W-:Y:S01]  /*0690*/  FSETP.GT.AND P5, PT, R8.reuse, 8.50705917302346158658e+37, PT ;  /* 0x7e8000000800780b */ /* 0x048fe20003fa4000 */
[----:B------:R-:W-:Y:S01]  /*06a0*/  FFMA R7, R7, R28, R11 ;  /* 0x0000001c07077223 */ /* 0x000fe2000000000b */
[----:B------:R-:W-:Y:S02]  /*06b0*/  FSETP.GEU.AND P1, PT, R8, 1.175494350822287508e-38, PT ;  /* 0x008000000800780b */ /* 0x000fe40003f2e000 */
[C---:B------:R-:W-:Y:S01]  /*06c0*/  FSETP.GEU.AND P4, PT, R3.reuse, 1.175494350822287508e-38, PT ;  /* 0x008000000300780b */ /* 0x040fe20003f8e000 */
[----:B------:R-:W-:Y:S01]  /*06d0*/  @P6 FMUL R3, R3, 0.25 ;  /* 0x3e80000003036820 */ /* 0x000fe20000400000 */
[----:B0-----:R-:W-:-:S02]  /*06e0*/  FSETP.GT.AND P2, PT, R10, 8.50705917302346158658e+37, PT ;  /* 0x7e8000000a00780b */ /* 0x001fc40003f44000 */
[----:B------:R-:W-:Y:S02]  /*06f0*/  FSEL R11, R0, 1, P6 ;  /* 0x3f800000000b7808 */ /* 0x000fe40003000000 */
[----:B------:R-:W-:Y:S01]  /*0700*/  FSETP.GEU.AND P6, PT, R10, 1.175494350822287508e-38, PT ;  /* 0x008000000a00780b */ /* 0x000fe20003fce000 */
[----:B------:R-:W-:Y:S02]  /*0710*/  @P3 FMUL R9, R9, 0.25 ;  /* 0x3e80000009093820 */ /* 0x000fe40000400000 */
[----:B------:R-:W-:Y:S02]  /*0720*/  @P5 FMUL R8, R8, 0.25 ;  /* 0x3e80000008085820 */ /* 0x000fe40000400000 */
[----:B------:R-:W-:Y:S02]  /*0730*/  @!P0 FMUL R9, R9, 16777216 ;  /* 0x4b80000009098820 */ /* 0x000fe40000400000 */
[----:B------:R-:W-:Y:S02]  /*0740*/  @!P1 FMUL R8, R8, 16777216 ;  /* 0x4b80000008089820 */ /* 0x000fe40000400000 */
[----:B------:R-:W-:Y:S01]  /*0750*/  @P2 FMUL R10, R10, 0.25 ;  /* 0x3e8000000a0a2820 */ /* 0x000fe20000400000 */
[----:B------:R-:W-:Y:S01]  /*0760*/  @!P4 FMUL R3, R3, 16777216 ;  /* 0x4b8000000303c820 */ /* 0x000fe20000400000 */
[----:B------:R-:W0:Y:S02]  /*0770*/  MUFU.RCP R9, R9 ;  /* 0x0000000900097308 */ /* 0x000e240000001000 */
[----:B------:R-:W-:Y:S01]  /*0780*/  @!P6 FMUL R10, R10, 16777216 ;  /* 0x4b8000000a0ae820 */ /* 0x000fe20000400000 */
[----:B------:R-:W-:-:S05]  /*0790*/  FSEL R14, R0, 1, P3 ;  /* 0x3f800000000e7808 */ /* 0x000fca0001800000 */
[----:B------:R-:W1:Y:S01]  /*07a0*/  MUFU.RCP R8, R8 ;  /* 0x0000000800087308 */ /* 0x000e620000001000 */
[----:B------:R-:W-:-:S07]  /*07b0*/  @!P0 FMUL R14, R14, 16777216 ;  /* 0x4b8000000e0e8820 */ /* 0x000fce0000400000 */
[----:B------:R3:W4:Y:S01]  /*07c0*/  MUFU.RCP R12, R3 ;  /* 0x00000003000c7308 */ /* 0x0007220000001000 */
[----:B------:R-:W-:-:S07]  /*07d0*/  FSEL R13, R0, 1, P2 ;  /* 0x3f800000000d7808 */ /* 0x000fce0001000000 */
[----:B------:R-:W5:Y:S01]  /*07e0*/  MUFU.RCP R10, R10 ;  /* 0x0000000a000a7308 */ /* 0x000f620000001000 */
[----:B---3--:R-:W-:Y:S01]  /*07f0*/  FSEL R3, R0, 1, P5 ;  /* 0x3f80000000037808 */ /* 0x008fe20002800000 */
[----:B------:R-:W-:Y:S01]  /*0800*/  FADD R26, R30, -R26 ;  /* 0x8000001a1e1a7221 */ /* 0x000fe20000000000 */
[----:B0-----:R-:W-:Y:S01]  /*0810*/  FMUL R9, R9, R14 ;  /* 0x0000000e09097220 */ /* 0x001fe20000400000 */
[----:B------:R-:W-:Y:S01]  /*0820*/  @!P4 FMUL R11, R11, 16777216 ;  /* 0x4b8000000b0bc820 */ /* 0x000fe20000400000 */
[----:B------:R-:W-:Y:S01]  /*0830*/  FSETP.GTU.AND P3, PT, R7, RZ, PT ;  /* 0x000000ff0700720b */ /* 0x000fe20003f6c000 */
[----:B------:R-:W-:Y:S01]  /*0840*/  @!P1 FMUL R3, R3, 16777216 ;  /* 0x4b80000003039820 */ /* 0x000fe20000400000 */
[----:B------:R-:W-:Y:S01]  /*0850*/  @!P6 FMUL R13, R13, 16777216 ;  /* 0x4b8000000d0de820 */ /* 0x000fe20000400000 */
[----:B------:R-:W-:Y:S01]  /*0860*/  FMUL R9, R9, R26 ;  /* 0x0000001a09097220 */ /* 0x000fe20000400000 */
[----:B------:R-:W-:Y:S01]  /*0870*/  FSETP.GTU.AND P5, PT, R6, RZ, PT ;  /* 0x000000ff0600720b */ /* 0x000fe20003fac000 */
[----:B-1----:R-:W-:Y:S01]  /*0880*/  FMUL R8, R8, R3 ;  /* 0x0000000308087220 */ /* 0x002fe20000400000 */
[----:B----4-:R-:W-:Y:S01]  /*0890*/  FMUL R11, R12, R11 ;  /* 0x0000000b0c0b7220 */ /* 0x010fe20000400000 */
[----:B------:R-:W-:Y:S01]  /*08a0*/  FSEL R7, R7, RZ, P3 ;  /* 0x000000ff07077208 */ /* 0x000fe20001800000 */
[----:B------:R-:W-:Y:S01]  /*08b0*/  FADD R27, R31, -R27 ;  /* 0x8000001b1f1b7221 */ /* 0x000fe20000000000 */
[----:B------:R-:W-:Y:S01]  /*08c0*/  FMUL R8, R8, R29 ;  /* 0x0000001d08087220 */ /* 0x000fe20000400000 */
[----:B-----5:R-:W-:Y:S01]  /*08d0*/  FMUL R10, R10, R13 ;  /* 0x0000000d0a0a7220 */ /* 0x020fe20000400000 */
[----:B------:R-:W-:Y:S01]  /*08e0*/  FSEL R6, R6, RZ, P5 ;  /* 0x000000ff06067208 */ /* 0x000fe20002800000 */
[----:B------:R-:W-:Y:S01]  /*08f0*/  FMUL R11, R11, R24 ;  /* 0x000000180b0b7220 */ /* 0x000fe20000400000 */
[----:B------:R-:W-:Y:S01]  /*0900*/  FSETP.GTU.AND P0, PT, R5, RZ, PT ;  /* 0x000000ff0500720b */ /* 0x000fe20003f0c000 */
[----:B------:R-:W0:Y:S01]  /*0910*/  LDC.64 R12, c[0x0][0x238] ;  /* 0x00008e00ff0c7b82 */ /* 0x000e220000000a00 */
[----:B------:R-:W-:Y:S01]  /*0920*/  FSETP.GEU.AND P5, PT, R7, 6, PT ;  /* 0x40c000000700780b */ /* 0x000fe20003fae000 */
[----:B------:R-:W-:Y:S01]  /*0930*/  FMUL R10, R10, R27 ;  /* 0x0000001b0a0a7220 */ /* 0x000fe20000400000 */
[----:B------:R-:W-:-:S02]  /*0940*/  FSETP.GTU.AND P4, PT, R4, RZ, PT ;  /* 0x000000ff0400720b */ /* 0x000fc40003f8c000 */
[----:B------:R-:W-:Y:S02]  /*0950*/  FSEL R5, R5, RZ, P0 ;  /* 0x000000ff05057208 */ /* 0x000fe40000000000 */
[----:B------:R-:W-:Y:S02]  /*0960*/  FSETP.GEU.AND P0, PT, R6, 6, PT ;  /* 0x40c000000600780b */ /* 0x000fe40003f0e000 */
[----:B------:R-:W-:Y:S02]  /*0970*/  FSEL R4, R4, RZ, P4 ;  /* 0x000000ff04047208 */ /* 0x000fe40002000000 */
[----:B------:R-:W-:-:S04]  /*0980*/  FSETP.NAN.AND P4, PT, R7, R7, PT ;  /* 0x000000070700720b */ /* 0x000fc80003f88000 */
[----:B------:R-:W-:Y:S01]  /*0990*/  @P5 SEL R7, R7, 0x40c00000, P4 ;  /* 0x40c0000007075807 */ /* 0x000fe20002000000 */
[----:B0-----:R-:W-:-:S04]  /*09a0*/  IMAD.WIDE R2, R2, 0x4, R12 ;  /* 0x0000000402027825 */ /* 0x001fc800078e020c */
[----:B--2---:R-:W-:Y:S01]  /*09b0*/  FFMA R9, R18, R9, R22 ;  /* 0x0000000912097223 */ /* 0x004fe20000000016 */
[----:B------:R-:W-:Y:S01]  /*09c0*/  FFMA R8, R17, R8, R21 ;  /* 0x0000000811087223 */ /* 0x000fe20000000015 */
[----:B------:R-:W-:Y:S01]  /*09d0*/  FFMA R11, R16, R11, R20 ;  /* 0x0000000b100b7223 */ /* 0x000fe20000000014 */
[----:B------:R-:W-:Y:S02]  /*09e0*/  FFMA R19, R19, R10, R23 ;  /* 0x0000000a13137223 */ /* 0x000fe40000000017 */
[C---:B------:R-:W-:Y:S02]  /*09f0*/  FSETP.GTU.AND P1, PT, R9.reuse, RZ, PT ;  /* 0x000000ff0900720b */ /* 0x040fe40003f2c000 */
[----:B------:R-:W-:Y:S02]  /*0a00*/  FSETP.GTU.AND P2, PT, R8, RZ, PT ;  /* 0x000000ff0800720b */ /* 0x000fe40003f4c000 */
[----:B------:R-:W-:Y:S02]  /*0a10*/  FSEL R10, R9, RZ, P1 ;  /* 0x000000ff090a7208 */ /* 0x000fe40000800000 */
[----:B------:R-:W-:-:S02]  /*0a20*/  FSETP.GTU.AND P3, PT, R11, RZ, PT ;  /* 0x000000ff0b00720b */ /* 0x000fc40003f6c000 */
[----:B------:R-:W-:Y:S02]  /*0a30*/  FSETP.GEU.AND P1, PT, R5, 6, PT ;  /* 0x40c000000500780b */ /* 0x000fe40003f2e000 */
[----:B------:R-:W-:Y:S02]  /*0a40*/  FSETP.GTU.AND P6, PT, R19, RZ, PT ;  /* 0x000000ff1300720b */ /* 0x000fe40003fcc000 */
[----:B------:R-:W-:Y:S02]  /*0a50*/  FSEL R9, R8, RZ, P2 ;  /* 0x000000ff08097208 */ /* 0x000fe40001000000 */
[----:B------:R-:W-:Y:S02]  /*0a60*/  FSEL R8, R11, RZ, P3 ;  /* 0x000000ff0b087208 */ /* 0x000fe40001800000 */
[----:B------:R-:W-:Y:S02]  /*0a70*/  FSETP.NAN.AND P2, PT, R6, R6, PT ;  /* 0x000000060600720b */ /* 0x000fe40003f48000 */
[----:B------:R-:W-:-:S02]  /*0a80*/  FSETP.GEU.AND P3, PT, R4, 6, PT ;  /* 0x40c000000400780b */ /* 0x000fc40003f6e000 */
[----:B------:R-:W-:Y:S02]  /*0a90*/  FSETP.GEU.AND P5, PT, R10, 6, PT ;  /* 0x40c000000a00780b */ /* 0x000fe40003fae000 */
[----:B------:R-:W-:Y:S02]  /*0aa0*/  FSEL R11, R19, RZ, P6 ;  /* 0x000000ff130b7208 */ /* 0x000fe40003000000 */
[----:B------:R-:W-:Y:S02]  /*0ab0*/  FSETP.NAN.AND P6, PT, R5, R5, PT ;  /* 0x000000050500720b */ /* 0x000fe40003fc8000 */
[----:B------:R-:W-:Y:S02]  /*0ac0*/  @P0 SEL R6, R6, 0x40c00000, P2 ;  /* 0x40c0000006060807 */ /* 0x000fe40001000000 */
[----:B------:R-:W-:Y:S02]  /*0ad0*/  FSETP.GEU.AND P4, PT, R9, 6, PT ;  /* 0x40c000000900780b */ /* 0x000fe40003f8e000 */
[----:B------:R-:W-:-:S02]  /*0ae0*/  FSETP.GEU.AND P2, PT, R8, 6, PT ;  /* 0x40c000000800780b */ /* 0x000fc40003f4e000 */
[----:B------:R-:W-:Y:S02]  /*0af0*/  FSETP.GEU.AND P0, PT, R11, 6, PT ;  /* 0x40c000000b00780b */ /* 0x000fe40003f0e000 */
[----:B------:R-:W-:Y:S02]  /*0b00*/  @P1 SEL R5, R5, 0x40c00000, P6 ;  /* 0x40c0000005051807 */ /* 0x000fe40003000000 */
[----:B------:R-:W-:Y:S02]  /*0b10*/  FSETP.NAN.AND P6, PT, R4, R4, PT ;  /* 0x000000040400720b */ /* 0x000fe40003fc8000 */
[----:B------:R-:W-:Y:S02]  /*0b20*/  FSETP.NAN.AND P1, PT, R10, R10, PT ;  /* 0x0000000a0a00720b */ /* 0x000fe40003f28000 */
[----:B------:R-:W-:Y:S02]  /*0b30*/  @P3 SEL R4, R4, 0x40c00000, P6 ;  /* 0x40c0000004043807 */ /* 0x000fe40003000000 */
[----:B------:R-:W-:-:S02]  /*0b40*/  @P5 SEL R10, R10, 0x40c00000, P1 ;  /* 0x40c000000a0a5807 */ /* 0x000fc40000800000 */
[----:B------:R-:W-:Y:S02]  /*0b50*/  FSETP.NAN.AND P6, PT, R9, R9, PT ;  /* 0x000000090900720b */ /* 0x000fe40003fc8000 */
[C---:B------:R-:W-:Y:S02]  /*0b60*/  FSETP.NAN.AND P3, PT, R8.reuse, R8, PT ;  /* 0x000000080800720b */ /* 0x040fe40003f68000 */
[----:B------:R-:W-:Y:S02]  /*0b70*/  FSETP.NAN.AND P1, PT, R11, R11, PT ;  /* 0x0000000b0b00720b */ /* 0x000fe40003f28000 */
[----:B------:R-:W-:Y:S02]  /*0b80*/  @P4 SEL R9, R9, 0x40c00000, P6 ;  /* 0x40c0000009094807 */ /* 0x000fe40003000000 */
[----:B------:R-:W-:Y:S02]  /*0b90*/  @P2 SEL R8, R8, 0x40c00000, P3 ;  /* 0x40c0000008082807 */ /* 0x000fe40001800000 */
[----:B------:R-:W-:Y:S01]  /*0ba0*/  @P0 SEL R11, R11, 0x40c00000, P1 ;  /* 0x40c000000b0b0807 */ /* 0x000fe20000800000 */
[----:B------:R-:W-:Y:S04]  /*0bb0*/  STG.E.128 desc[UR4][R2.64], R4 ;  /* 0x0000000402007986 */ /* 0x000fe8000c101d04 */
[----:B------:R-:W-:Y:S01]  /*0bc0*/  STG.E.128 desc[UR4][R2.64+0x800], R8 ;  /* 0x0008000802007986 */ /* 0x000fe2000c101d04 */
[----:B------:R-:W-:Y:S05]  /*0bd0*/  EXIT ;  /* 0x000000000000794d */ /* 0x000fea0003800000 */
.L_x_0:
[----:B------:R-:W-:-:S00]  /*0be0*/  BRA `(.L_x_0) ;  /* 0xfffffffc00fc7947 */ /* 0x000fc0000383ffff */
[----:B------:R-:W-:-:S00]  /*0bf0*/  NOP ;  /* 0x0000000000007918 */ /* 0x000fc00000000000 */
        /* <DEDUP_REMOVED lines=8> */
.L_x_1:


//--------------------- .nv.global.init           --------------------------
	.section	.nv.global.init,"aw",@progbits
.nv.global.init:
	.type		_$_str,@object
	.size		_$_str,(_$_str_$_2 - _$_str)
_$_str:
        /*0000*/ 	.byte	0x5f, 0x5f, 0x43, 0x55, 0x44, 0x41, 0x5f, 0x46, 0x54, 0x5a, 0x00
	.type		_$_str_$_2,@object
	.size		_$_str_$_2,(.L_1 - _$_str_$_2)
_$_str_$_2:
        /*000b*/ 	.byte	0x5f, 0x5f, 0x43, 0x55, 0x44, 0x41, 0x5f, 0x50, 0x52, 0x45, 0x43, 0x5f, 0x53, 0x51, 0x52, 0x54
        /*001b*/ 	.byte	0x00
.L_1:


//--------------------- .nv.constant0.triton_poi_fused__native_batch_norm_legit_no_training_hardtanh_5 --------------------------
	.section	.nv.constant0.triton_poi_fused__native_batch_norm_legit_no_training_hardtanh_5,"a",@progbits
	.sectionflags	@""
	.align	4
.nv.constant0.triton_poi_fused__native_batch_norm_legit_no_training_hardtanh_5:
	.zero		580
